	.headerflags	@"EF_CUDA_TEXMODE_UNIFIED EF_CUDA_64BIT_ADDRESS EF_CUDA_SM86 EF_CUDA_VIRTUAL_SM(EF_CUDA_SM86)"
	.elftype	@"ET_EXEC"


//--------------------- .nv.info                  --------------------------
	.section	.nv.info,"",@"SHT_CUDA_INFO"
	.align	4


	//----- nvinfo : EIATTR_REGCOUNT
	.align		4
        /*0000*/ 	.byte	0x04, 0x2f
        /*0002*/ 	.short	(.L_1 - .L_0)
	.align		4
.L_0:
        /*0004*/ 	.word	index@(triton_poi_fused__scaled_dot_product_efficient_attention_clone_3)
        /*0008*/ 	.word	0x0000000c


	//----- nvinfo : EIATTR_MIN_STACK_SIZE
	.align		4
.L_1:
        /*000c*/ 	.byte	0x04, 0x12
        /*000e*/ 	.short	(.L_3 - .L_2)
	.align		4
.L_2:
        /*0010*/ 	.word	index@(triton_poi_fused__scaled_dot_product_efficient_attention_clone_3)
        /*0014*/ 	.word	0x00000000


	//----- nvinfo : EIATTR_FRAME_SIZE
	.align		4
.L_3:
        /*0018*/ 	.byte	0x04, 0x11
        /*001a*/ 	.short	(.L_5 - .L_4)
	.align		4
.L_4:
        /*001c*/ 	.word	index@(triton_poi_fused__scaled_dot_product_efficient_attention_clone_3)
        /*0020*/ 	.word	0x00000000


	//----- nvinfo : EIATTR_MIN_STACK_SIZE
	.align		4
.L_5:
        /*0024*/ 	.byte	0x04, 0x12
        /*0026*/ 	.short	(.L_7 - .L_6)
	.align		4
.L_6:
        /*0028*/ 	.word	index@(triton_poi_fused__scaled_dot_product_efficient_attention_clone_3)
        /*002c*/ 	.word	0x00000000
.L_7:


//--------------------- .nv.info.triton_poi_fused__scaled_dot_product_efficient_attention_clone_3 --------------------------
	.section	.nv.info.triton_poi_fused__scaled_dot_product_efficient_attention_clone_3,"",@"SHT_CUDA_INFO"
	.sectionflags	@""
	.align	4


	//----- nvinfo : EIATTR_CUDA_API_VERSION
	.align		4
        /*0000*/ 	.byte	0x04, 0x37
        /*0002*/ 	.short	(.L_9 - .L_8)
.L_8:
        /*0004*/ 	.word	0x0000007c


	//----- nvinfo : EIATTR_SW2861232_WAR
	.align		4
.L_9:
        /*0008*/ 	.byte	0x01, 0x35
	.zero		2


	//----- nvinfo : EIATTR_PARAM_CBANK
	.align		4
        /*000c*/ 	.byte	0x04, 0x0a
        /*000e*/ 	.short	(.L_11 - .L_10)
	.align		4
.L_10:
        /*0010*/ 	.word	index@(.nv.constant0.triton_poi_fused__scaled_dot_product_efficient_attention_clone_3)
        /*0014*/ 	.short	0x0160
        /*0016*/ 	.short	0x0018


	//----- nvinfo : EIATTR_CBANK_PARAM_SIZE
	.align		4
.L_11:
        /*0018*/ 	.byte	0x03, 0x19
        /*001a*/ 	.short	0x0018


	//----- nvinfo : EIATTR_KPARAM_INFO
	.align		4
        /*001c*/ 	.byte	0x04, 0x17
        /*001e*/ 	.short	(.L_13 - .L_12)
.L_12:
        /*0020*/ 	.word	0x00000000
        /*0024*/ 	.short	0x0002
        /*0026*/ 	.short	0x0010
        /*0028*/ 	.byte	0x00, 0xf4, 0x21, 0x00


	//----- nvinfo : EIATTR_KPARAM_INFO
	.align		4
.L_13:
        /*002c*/ 	.byte	0x04, 0x17
        /*002e*/ 	.short	(.L_15 - .L_14)
.L_14:
        /*0030*/ 	.word	0x00000000
        /*0034*/ 	.short	0x0001
        /*0036*/ 	.short	0x0008
        /*0038*/ 	.byte	0x00, 0xf0, 0x11, 0x00


	//----- nvinfo : EIATTR_KPARAM_INFO
	.align		4
.L_15:
        /*003c*/ 	.byte	0x04, 0x17
        /*003e*/ 	.short	(.L_17 - .L_16)
.L_16:
        /*0040*/ 	.word	0x00000000
        /*0044*/ 	.short	0x0000
        /*0046*/ 	.short	0x0000
        /*0048*/ 	.byte	0x00, 0xf4, 0x21, 0x00


	//----- nvinfo : EIATTR_MAXREG_COUNT
	.align		4
.L_17:
        /*004c*/ 	.byte	0x03, 0x1b
        /*004e*/ 	.short	0x00ff


	//----- nvinfo : EIATTR_EXIT_INSTR_OFFSETS
	.align		4
        /*0050*/ 	.byte	0x04, 0x1c
        /*0052*/ 	.short	(.L_19 - .L_18)


	//   ....[0]....
.L_18:
        /*0054*/ 	.word	0x000001b0


	//   ....[1]....
        /*0058*/ 	.word	0x000001d0


	//----- nvinfo : EIATTR_REQNTID
	.align		4
.L_19:
        /*005c*/ 	.byte	0x04, 0x10
        /*005e*/ 	.short	(.L_21 - .L_20)
.L_20:
        /*0060*/ 	.word	0x00000080
        /*0064*/ 	.word	0x00000001
        /*0068*/ 	.word	0x00000001
.L_21:


//--------------------- .nv.callgraph             --------------------------
	.section	.nv.callgraph,"",@"SHT_CUDA_CALLGRAPH"
	.align	4
	.sectionentsize	8
	.align		4
        /*0000*/ 	.word	0x00000000
	.align		4
        /*0004*/ 	.word	0xffffffff
	.align		4
        /*0008*/ 	.word	0x00000000
	.align		4
        /*000c*/ 	.word	0xfffffffe
	.align		4
        /*0010*/ 	.word	0x00000000
	.align		4
        /*0014*/ 	.word	0xfffffffd
	.align		4
        /*0018*/ 	.word	0x00000000
	.align		4
        /*001c*/ 	.word	0xfffffffc


//--------------------- .nv.rel.action            --------------------------
	.section	.nv.rel.action,"",@"SHT_CUDA_RELOCINFO"
	.align	8
	.sectionentsize	8
        /*0000*/ 	.byte	0x73, 0x00, 0x00, 0x00, 0x00, 0x00, 0x00, 0x00, 0x00, 0x00, 0x00, 0x11, 0x25, 0x00, 0x05, 0x36


//--------------------- .nv.constant0.triton_poi_fused__scaled_dot_product_efficient_attention_clone_3 --------------------------
	.section	.nv.constant0.triton_poi_fused__scaled_dot_product_efficient_attention_clone_3,"a",@progbits
	.sectionflags	@""
	.align	4
.nv.constant0.triton_poi_fused__scaled_dot_product_efficient_attention_clone_3:
	.zero		376


//--------------------- .text.triton_poi_fused__scaled_dot_product_efficient_attention_clone_3 --------------------------
	.section	.text.triton_poi_fused__scaled_dot_product_efficient_attention_clone_3,"ax",@progbits
	.sectioninfo	@"SHI_REGISTERS=12"
	.align	128
        .global         triton_poi_fused__scaled_dot_product_efficient_attention_clone_3
        .type           triton_poi_fused__scaled_dot_product_efficient_attention_clone_3,@function
        .size           triton_poi_fused__scaled_dot_product_efficient_attention_clone_3,(.L_x_1 - triton_poi_fused__scaled_dot_product_efficient_attention_clone_3)
        .other          triton_poi_fused__scaled_dot_product_efficient_attention_clone_3,@"STO_CUDA_ENTRY STV_DEFAULT"
triton_poi_fused__scaled_dot_product_efficient_attention_clone_3:
.text.triton_poi_fused__scaled_dot_product_efficient_attention_clone_3:
[----:B------:R-:W-:Y:S02]  /*0000*/  IMAD.MOV.U32 R1, RZ, RZ, c[0x0][0x28] ;  /* 0x00000a00ff017624 */ /* 0x000fe400078e00ff */
[----:B------:R-:W0:Y:S01]  /*0010*/  S2R R0, SR_TID.X ;  /* 0x0000000000007919 */ /* 0x000e220000002100 */
[----:B------:R-:W-:-:S03]  /*0020*/  ULDC.64 UR4, c[0x0][0x118] ;  /* 0x0000460000047ab9 */ /* 0x000fc60000000a00 */
[----:B------:R-:W1:Y:S01]  /*0030*/  S2R R3, SR_CTAID.X ;  /* 0x0000000000037919 */ /* 0x000e620000002500 */
[----:B0-----:R-:W-:-:S05]  /*0040*/  LOP3.LUT R0, R0, 0x7f, RZ, 0xc0, !PT ;  /* 0x0000007f00007812 */ /* 0x001fca00078ec0ff */
[----:B-1----:R-:W-:-:S04]  /*0050*/  IMAD R0, R3, 0x100, R0 ;  /* 0x0000010003007824 */ /* 0x002fc800078e0200 */
[C---:B------:R-:W-:Y:S01]  /*0060*/  IMAD.HI R3, R0.reuse, 0x3531dec1, RZ ;  /* 0x3531dec100037827 */ /* 0x040fe200078e02ff */
[C---:B------:R-:W-:Y:S02]  /*0070*/  IADD3 R2, R0.reuse, 0x80, RZ ;  /* 0x0000008000027810 */ /* 0x040fe40007ffe0ff */
[----:B------:R-:W-:Y:S02]  /*0080*/  ISETP.GE.AND P1, PT, R0, 0x1729, PT ;  /* 0x000017290000780c */ /* 0x000fe40003f26270 */
[----:B------:R-:W-:Y:S01]  /*0090*/  SHF.R.U32.HI R4, RZ, 0x1f, R3 ;  /* 0x0000001fff047819 */ /* 0x000fe20000011603 */
[C---:B------:R-:W-:Y:S01]  /*00a0*/  IMAD.HI R5, R2.reuse, 0x3531dec1, RZ ;  /* 0x3531dec102057827 */ /* 0x040fe200078e02ff */
[----:B------:R-:W-:Y:S02]  /*00b0*/  ISETP.GE.AND P0, PT, R2, 0x1729, PT ;  /* 0x000017290200780c */ /* 0x000fe40003f06270 */
[----:B------:R-:W-:Y:S02]  /*00c0*/  LEA.HI.SX32 R3, R3, R4, 0x1c ;  /* 0x0000000403037211 */ /* 0x000fe400078fe2ff */
[----:B------:R-:W-:-:S03]  /*00d0*/  SHF.R.U32.HI R6, RZ, 0x1f, R5 ;  /* 0x0000001fff067819 */ /* 0x000fc60000011605 */
[----:B------:R-:W-:Y:S01]  /*00e0*/  IMAD R4, R3, -0x4d, R0 ;  /* 0xffffffb303047824 */ /* 0x000fe200078e0200 */
[----:B------:R-:W-:Y:S01]  /*00f0*/  LEA.HI.SX32 R5, R5, R6, 0x1c ;  /* 0x0000000605057211 */ /* 0x000fe200078fe2ff */
[----:B------:R-:W-:-:S03]  /*0100*/  IMAD.MOV.U32 R6, RZ, RZ, 0x2 ;  /* 0x00000002ff067424 */ /* 0x000fc600078e00ff */
[----:B------:R-:W-:Y:S01]  /*0110*/  ISETP.GT.AND P2, PT, R4, R3, PT ;  /* 0x000000030400720c */ /* 0x000fe20003f44270 */
[----:B------:R-:W-:Y:S02]  /*0120*/  IMAD R3, R3, 0x50, R4 ;  /* 0x0000005003037824 */ /* 0x000fe400078e0204 */
[----:B------:R-:W-:Y:S01]  /*0130*/  IMAD R0, R5, -0x4d, R2 ;  /* 0xffffffb305007824 */ /* 0x000fe200078e0202 */
[----:B------:R-:W-:Y:S01]  /*0140*/  SEL R7, RZ, 0xff7f, !P2 ;  /* 0x0000ff7fff077807 */ /* 0x000fe20005000000 */
[----:B------:R-:W-:-:S03]  /*0150*/  IMAD.WIDE R2, R3, R6, c[0x0][0x160] ;  /* 0x0000580003027625 */ /* 0x000fc600078e0206 */
[----:B------:R-:W-:Y:S01]  /*0160*/  ISETP.GT.AND P2, PT, R0, R5, PT ;  /* 0x000000050000720c */ /* 0x000fe20003f44270 */
[----:B------:R-:W-:Y:S01]  /*0170*/  IMAD R5, R5, 0x50, R0 ;  /* 0x0000005005057824 */ /* 0x000fe200078e0200 */
[----:B------:R0:W-:Y:S02]  /*0180*/  @!P1 STG.E.U16 [R2.64], R7 ;  /* 0x0000000702009986 */ /* 0x0001e4000c101504 */
[----:B------:R-:W-:Y:S01]  /*0190*/  SEL R9, RZ, 0xff7f, !P2 ;  /* 0x0000ff7fff097807 */ /* 0x000fe20005000000 */
[----:B------:R-:W-:Y:S01]  /*01a0*/  IMAD.WIDE R4, R5, R6, c[0x0][0x160] ;  /* 0x0000580005047625 */ /* 0x000fe200078e0206 */
[----:B------:R-:W-:Y:S07]  /*01b0*/  @P0 EXIT ;  /* 0x000000000000094d */ /* 0x000fee0003800000 */
[----:B------:R-:W-:Y:S01]  /*01c0*/  STG.E.U16 [R4.64], R9 ;  /* 0x0000000904007986 */ /* 0x000fe2000c101504 */
[----:B------:R-:W-:Y:S05]  /*01d0*/  EXIT ;  /* 0x000000000000794d */ /* 0x000fea0003800000 */
.L_x_0:
[----:B------:R-:W-:-:S00]  /*01e0*/  BRA `(.L_x_0) ;  /* 0xfffffff000007947 */ /* 0x000fc0000383ffff */
[----:B------:R-:W-:-:S00]  /*01f0*/  NOP ;  /* 0x0000000000007918 */ /* 0x000fc00000000000 */
        /* <DEDUP_REMOVED lines=8> */
.L_x_1:
